//
// Generated by NVIDIA NVVM Compiler
//
// Compiler Build ID: CL-36424714
// Cuda compilation tools, release 13.0, V13.0.88
// Based on NVVM 20.0.0
//

.version 9.0
.target sm_100
.address_size 64

	// .globl	_Z12mandelKernelPiffffiii

.visible .entry _Z12mandelKernelPiffffiii(
	.param .u64 .ptr .align 1 _Z12mandelKernelPiffffiii_param_0,
	.param .f32 _Z12mandelKernelPiffffiii_param_1,
	.param .f32 _Z12mandelKernelPiffffiii_param_2,
	.param .f32 _Z12mandelKernelPiffffiii_param_3,
	.param .f32 _Z12mandelKernelPiffffiii_param_4,
	.param .u32 _Z12mandelKernelPiffffiii_param_5,
	.param .u32 _Z12mandelKernelPiffffiii_param_6,
	.param .u32 _Z12mandelKernelPiffffiii_param_7
)
{
	.reg .pred 	%p<9>;
	.reg .b32 	%r<24>;
	.reg .b32 	%f<20>;
	.reg .b64 	%rd<5>;

	ld.param.u64 	%rd1, [_Z12mandelKernelPiffffiii_param_0];
	ld.param.f32 	%f9, [_Z12mandelKernelPiffffiii_param_1];
	ld.param.f32 	%f10, [_Z12mandelKernelPiffffiii_param_2];
	ld.param.f32 	%f11, [_Z12mandelKernelPiffffiii_param_3];
	ld.param.f32 	%f12, [_Z12mandelKernelPiffffiii_param_4];
	ld.param.u32 	%r5, [_Z12mandelKernelPiffffiii_param_5];
	ld.param.u32 	%r6, [_Z12mandelKernelPiffffiii_param_6];
	ld.param.u32 	%r7, [_Z12mandelKernelPiffffiii_param_7];
	mov.u32 	%r9, %ctaid.x;
	mov.u32 	%r10, %ntid.x;
	mov.u32 	%r11, %tid.x;
	mad.lo.s32 	%r12, %r9, %r10, %r11;
	mov.u32 	%r13, %ctaid.y;
	mov.u32 	%r14, %ntid.y;
	mov.u32 	%r15, %tid.y;
	mad.lo.s32 	%r16, %r13, %r14, %r15;
	cvt.rn.f32.s32 	%f13, %r12;
	fma.rn.f32 	%f1, %f9, %f13, %f11;
	cvt.rn.f32.u32 	%f14, %r16;
	fma.rn.f32 	%f2, %f10, %f14, %f12;
	mov.u32 	%r18, %nctaid.x;
	mul.lo.s32 	%r19, %r10, %r18;
	mad.lo.s32 	%r1, %r19, %r16, %r12;
	setp.lt.s32 	%p1, %r12, 0;
	setp.ge.s32 	%p2, %r12, %r6;
	setp.ge.s32 	%p3, %r16, %r7;
	or.pred  	%p4, %p2, %p3;
	or.pred  	%p5, %p4, %p1;
	@%p5 bra 	$L__BB0_6;
	setp.lt.s32 	%p6, %r5, 1;
	mov.b32 	%r23, 0;
	@%p6 bra 	$L__BB0_5;
	mov.b32 	%r22, 0;
	mov.f32 	%f18, %f2;
	mov.f32 	%f19, %f1;
$L__BB0_3:
	mul.f32 	%f5, %f19, %f19;
	mul.f32 	%f6, %f18, %f18;
	add.f32 	%f15, %f5, %f6;
	setp.gt.f32 	%p7, %f15, 0f40800000;
	mov.u32 	%r23, %r22;
	@%p7 bra 	$L__BB0_5;
	sub.f32 	%f16, %f5, %f6;
	add.f32 	%f17, %f19, %f19;
	add.f32 	%f19, %f1, %f16;
	fma.rn.f32 	%f18, %f17, %f18, %f2;
	add.s32 	%r22, %r22, 1;
	setp.ne.s32 	%p8, %r22, %r5;
	mov.u32 	%r23, %r5;
	@%p8 bra 	$L__BB0_3;
$L__BB0_5:
	cvta.to.global.u64 	%rd2, %rd1;
	mul.wide.s32 	%rd3, %r1, 4;
	add.s64 	%rd4, %rd2, %rd3;
	st.global.u32 	[%rd4], %r23;
$L__BB0_6:
	ret;

}


// ===== COMPILED SASS (sm_100) =====

	.target	sm_100

	.elftype	@"ET_EXEC"


//--------------------- .note.nv.tkinfo           --------------------------
	.section	.note.nv.tkinfo,"",@"SHT_NOTE"
	.sectionflags	@"SHF_NOTE_NV_TKINFO"
	.tkinfo
        /*0018*/ 	.word	0x00000002
        /*0030*/ 	.string	""
        /*0030*/ 	.string	"ptxas"
        /*0030*/ 	.string	"Cuda compilation tools, release 13.0, V13.0.88"
        /*0030*/ 	.string	"Build cuda_13.0.r13.0/compiler.36424714_0"
        /*0030*/ 	.string	"-arch sm_100 -m 64 "



//--------------------- .note.nv.cuinfo           --------------------------
	.section	.note.nv.cuinfo,"",@"SHT_NOTE"
	.sectionflags	@"SHF_NOTE_NV_CUINFO"
        /*0018*/ 	.short	0x0002
        /*001a*/ 	.short	0x0064
        /*001c*/ 	.short	0x0082
	.zero		2


//--------------------- .nv.info                  --------------------------
	.section	.nv.info,"",@"SHT_CUDA_INFO"
	.align	4


	//----- nvinfo : EIATTR_REGCOUNT
	.align		4
        /*0000*/ 	.byte	0x04, 0x2f
        /*0002*/ 	.short	(.L_1 - .L_0)
	.align		4
.L_0:
        /*0004*/ 	.word	index@(_Z12mandelKernelPiffffiii)
        /*0008*/ 	.word	0x00000010


	//----- nvinfo : EIATTR_FRAME_SIZE
	.align		4
.L_1:
        /*000c*/ 	.byte	0x04, 0x11
        /*000e*/ 	.short	(.L_3 - .L_2)
	.align		4
.L_2:
        /*0010*/ 	.word	index@(_Z12mandelKernelPiffffiii)
        /*0014*/ 	.word	0x00000000


	//----- nvinfo : EIATTR_MIN_STACK_SIZE
	.align		4
.L_3:
        /*0018*/ 	.byte	0x04, 0x12
        /*001a*/ 	.short	(.L_5 - .L_4)
	.align		4
.L_4:
        /*001c*/ 	.word	index@(_Z12mandelKernelPiffffiii)
        /*0020*/ 	.word	0x00000000
.L_5:


//--------------------- .nv.compat                --------------------------
	.section	.nv.compat,"",@"SHT_CUDA_COMPAT_INFO"
	.align	4
        /*0000*/ 	.byte	0x02, 0x09, 0x00, 0x00, 0x02, 0x02, 0x01, 0x00, 0x02, 0x05, 0x05, 0x00, 0x03, 0x07, 0x01, 0x01
        /*0010*/ 	.byte	0x02, 0x03, 0x00, 0x00, 0x02, 0x06, 0x01, 0x00, 0x04, 0x0b, 0x08, 0x00, 0x01, 0x00, 0x00, 0x00
        /*0020*/ 	.byte	0x00, 0x00, 0x00, 0x00


//--------------------- .nv.info._Z12mandelKernelPiffffiii --------------------------
	.section	.nv.info._Z12mandelKernelPiffffiii,"",@"SHT_CUDA_INFO"
	.sectionflags	@""
	.align	4


	//----- nvinfo : EIATTR_CUDA_API_VERSION
	.align		4
        /*0000*/ 	.byte	0x04, 0x37
        /*0002*/ 	.short	(.L_7 - .L_6)
.L_6:
        /*0004*/ 	.word	0x00000082


	//----- nvinfo : EIATTR_KPARAM_INFO
	.align		4
.L_7:
        /*0008*/ 	.byte	0x04, 0x17
        /*000a*/ 	.short	(.L_9 - .L_8)
.L_8:
        /*000c*/ 	.word	0x00000000
        /*0010*/ 	.short	0x0007
        /*0012*/ 	.short	0x0020
        /*0014*/ 	.byte	0x00, 0xf0, 0x11, 0x00


	//----- nvinfo : EIATTR_KPARAM_INFO
	.align		4
.L_9:
        /*0018*/ 	.byte	0x04, 0x17
        /*001a*/ 	.short	(.L_11 - .L_10)
.L_10:
        /*001c*/ 	.word	0x00000000
        /*0020*/ 	.short	0x0006
        /*0022*/ 	.short	0x001c
        /*0024*/ 	.byte	0x00, 0xf0, 0x11, 0x00


	//----- nvinfo : EIATTR_KPARAM_INFO
	.align		4
.L_11:
        /*0028*/ 	.byte	0x04, 0x17
        /*002a*/ 	.short	(.L_13 - .L_12)
.L_12:
        /*002c*/ 	.word	0x00000000
        /*0030*/ 	.short	0x0005
        /*0032*/ 	.short	0x0018
        /*0034*/ 	.byte	0x00, 0xf0, 0x11, 0x00


	//----- nvinfo : EIATTR_KPARAM_INFO
	.align		4
.L_13:
        /*0038*/ 	.byte	0x04, 0x17
        /*003a*/ 	.short	(.L_15 - .L_14)
.L_14:
        /*003c*/ 	.word	0x00000000
        /*0040*/ 	.short	0x0004
        /*0042*/ 	.short	0x0014
        /*0044*/ 	.byte	0x00, 0xf0, 0x11, 0x00


	//----- nvinfo : EIATTR_KPARAM_INFO
	.align		4
.L_15:
        /*0048*/ 	.byte	0x04, 0x17
        /*004a*/ 	.short	(.L_17 - .L_16)
.L_16:
        /*004c*/ 	.word	0x00000000
        /*0050*/ 	.short	0x0003
        /*0052*/ 	.short	0x0010
        /*0054*/ 	.byte	0x00, 0xf0, 0x11, 0x00


	//----- nvinfo : EIATTR_KPARAM_INFO
	.align		4
.L_17:
        /*0058*/ 	.byte	0x04, 0x17
        /*005a*/ 	.short	(.L_19 - .L_18)
.L_18:
        /*005c*/ 	.word	0x00000000
        /*0060*/ 	.short	0x0002
        /*0062*/ 	.short	0x000c
        /*0064*/ 	.byte	0x00, 0xf0, 0x11, 0x00


	//----- nvinfo : EIATTR_KPARAM_INFO
	.align		4
.L_19:
        /*0068*/ 	.byte	0x04, 0x17
        /*006a*/ 	.short	(.L_21 - .L_20)
.L_20:
        /*006c*/ 	.word	0x00000000
        /*0070*/ 	.short	0x0001
        /*0072*/ 	.short	0x0008
        /*0074*/ 	.byte	0x00, 0xf0, 0x11, 0x00


	//----- nvinfo : EIATTR_KPARAM_INFO
	.align		4
.L_21:
        /*0078*/ 	.byte	0x04, 0x17
        /*007a*/ 	.short	(.L_23 - .L_22)
.L_22:
        /*007c*/ 	.word	0x00000000
        /*0080*/ 	.short	0x0000
        /*0082*/ 	.short	0x0000
        /*0084*/ 	.byte	0x00, 0xf5, 0x21, 0x00


	//----- nvinfo : EIATTR_SPARSE_MMA_MASK
	.align		4
.L_23:
        /*0088*/ 	.byte	0x03, 0x50
        /*008a*/ 	.short	0x0000


	//----- nvinfo : EIATTR_MAXREG_COUNT
	.align		4
        /*008c*/ 	.byte	0x03, 0x1b
        /*008e*/ 	.short	0x00ff


	//----- nvinfo : EIATTR_MERCURY_ISA_VERSION
	.align		4
        /*0090*/ 	.byte	0x03, 0x5f
        /*0092*/ 	.short	0x0101


	//----- nvinfo : EIATTR_VRC_CTA_INIT_COUNT
	.align		4
        /*0094*/ 	.byte	0x02, 0x4a
	.zero		1
	.zero		1


	//----- nvinfo : EIATTR_EXIT_INSTR_OFFSETS
	.align		4
        /*0098*/ 	.byte	0x04, 0x1c
        /*009a*/ 	.short	(.L_25 - .L_24)


	//   ....[0]....
.L_24:
        /*009c*/ 	.word	0x00000160


	//   ....[1]....
        /*00a0*/ 	.word	0x00000340


	//----- nvinfo : EIATTR_CRS_STACK_SIZE
	.align		4
.L_25:
        /*00a4*/ 	.byte	0x04, 0x1e
        /*00a6*/ 	.short	(.L_27 - .L_26)
.L_26:
        /*00a8*/ 	.word	0x00000000


	//----- nvinfo : EIATTR_CBANK_PARAM_SIZE
	.align		4
.L_27:
        /*00ac*/ 	.byte	0x03, 0x19
        /*00ae*/ 	.short	0x0024


	//----- nvinfo : EIATTR_PARAM_CBANK
	.align		4
        /*00b0*/ 	.byte	0x04, 0x0a
        /*00b2*/ 	.short	(.L_29 - .L_28)
	.align		4
.L_28:
        /*00b4*/ 	.word	index@(.nv.constant0._Z12mandelKernelPiffffiii)
        /*00b8*/ 	.short	0x0380
        /*00ba*/ 	.short	0x0024


	//----- nvinfo : EIATTR_SW_WAR
	.align		4
.L_29:
        /*00bc*/ 	.byte	0x04, 0x36
        /*00be*/ 	.short	(.L_31 - .L_30)
.L_30:
        /*00c0*/ 	.word	0x00000008
.L_31:


//--------------------- .nv.callgraph             --------------------------
	.section	.nv.callgraph,"",@"SHT_CUDA_CALLGRAPH"
	.align	4
	.sectionentsize	8
	.align		4
        /*0000*/ 	.word	0x00000000
	.align		4
        /*0004*/ 	.word	0xffffffff
	.align		4
        /*0008*/ 	.word	0x00000000
	.align		4
        /*000c*/ 	.word	0xfffffffe
	.align		4
        /*0010*/ 	.word	0x00000000
	.align		4
        /*0014*/ 	.word	0xfffffffd
	.align		4
        /*0018*/ 	.word	0x00000000
	.align		4
        /*001c*/ 	.word	0xfffffffc


//--------------------- .text._Z12mandelKernelPiffffiii --------------------------
	.section	.text._Z12mandelKernelPiffffiii,"ax",@progbits
	.align	128
        .global         _Z12mandelKernelPiffffiii
        .type           _Z12mandelKernelPiffffiii,@function
        .size           _Z12mandelKernelPiffffiii,(.L_x_4 - _Z12mandelKernelPiffffiii)
        .other          _Z12mandelKernelPiffffiii,@"STO_CUDA_ENTRY STV_DEFAULT"
_Z12mandelKernelPiffffiii:
.text._Z12mandelKernelPiffffiii:
[----:B------:R-:W-:Y:S01]  /*0000*/  LDC R1, c[0x0][0x37c] ;  /* 0x0000df00ff017b82 */ /* 0x000fe20000000800 */
[----:B------:R-:W0:Y:S07]  /*0010*/  S2R R0, SR_TID.Y ;  /* 0x0000000000007919 */ /* 0x000e2e0000002200 */
[----:B------:R-:W1:Y:S01]  /*0020*/  LDC R4, c[0x0][0x360] ;  /* 0x0000d800ff047b82 */ /* 0x000e620000000800 */
[----:B------:R-:W2:Y:S01]  /*0030*/  LDCU UR8, c[0x0][0x3a0] ;  /* 0x00007400ff0877ac */ /* 0x000ea20008000800 */
[----:B------:R-:W1:Y:S01]  /*0040*/  S2R R5, SR_TID.X ;  /* 0x0000000000057919 */ /* 0x000e620000002100 */
[----:B------:R-:W3:Y:S05]  /*0050*/  LDCU UR9, c[0x0][0x39c] ;  /* 0x00007380ff0977ac */ /* 0x000eea0008000800 */
[----:B------:R-:W0:Y:S01]  /*0060*/  S2UR UR5, SR_CTAID.Y ;  /* 0x00000000000579c3 */ /* 0x000e220000002600 */
[----:B------:R-:W4:Y:S07]  /*0070*/  LDCU.64 UR6, c[0x0][0x388] ;  /* 0x00007100ff0677ac */ /* 0x000f2e0008000a00 */
[----:B------:R-:W0:Y:S08]  /*0080*/  LDC R3, c[0x0][0x364] ;  /* 0x0000d900ff037b82 */ /* 0x000e300000000800 */
[----:B------:R-:W1:Y:S08]  /*0090*/  S2UR UR4, SR_CTAID.X ;  /* 0x00000000000479c3 */ /* 0x000e700000002500 */
[----:B------:R-:W4:Y:S01]  /*00a0*/  LDC.64 R6, c[0x0][0x390] ;  /* 0x0000e400ff067b82 */ /* 0x000f220000000a00 */
[----:B0-----:R-:W-:Y:S01]  /*00b0*/  IMAD R3, R3, UR5, R0 ;  /* 0x0000000503037c24 */ /* 0x001fe2000f8e0200 */
[----:B------:R-:W0:Y:S04]  /*00c0*/  LDCU UR5, c[0x0][0x370] ;  /* 0x00006e00ff0577ac */ /* 0x000e280008000800 */
[----:B--2---:R-:W-:-:S02]  /*00d0*/  ISETP.GE.AND P0, PT, R3, UR8, PT ;  /* 0x0000000803007c0c */ /* 0x004fc4000bf06270 */
[----:B------:R-:W-:Y:S01]  /*00e0*/  I2FP.F32.U32 R2, R3 ;  /* 0x0000000300027245 */ /* 0x000fe20000201000 */
[----:B-1----:R-:W-:-:S05]  /*00f0*/  IMAD R0, R4, UR4, R5 ;  /* 0x0000000404007c24 */ /* 0x002fca000f8e0205 */
[----:B---3--:R-:W-:Y:S02]  /*0100*/  ISETP.GE.OR P0, PT, R0, UR9, P0 ;  /* 0x0000000900007c0c */ /* 0x008fe40008706670 */
[----:B------:R-:W-:Y:S01]  /*0110*/  I2FP.F32.S32 R5, R0 ;  /* 0x0000000000057245 */ /* 0x000fe20000201400 */
[----:B----4-:R-:W-:Y:S01]  /*0120*/  FFMA R2, R2, UR7, R7 ;  /* 0x0000000702027c23 */ /* 0x010fe20008000007 */
[----:B------:R-:W-:Y:S01]  /*0130*/  ISETP.LT.OR P0, PT, R0, RZ, P0 ;  /* 0x000000ff0000720c */ /* 0x000fe20000701670 */
[----:B0-----:R-:W-:Y:S02]  /*0140*/  IMAD R4, R4, UR5, RZ ;  /* 0x0000000504047c24 */ /* 0x001fe4000f8e02ff */
[----:B------:R-:W-:-:S10]  /*0150*/  FFMA R5, R5, UR6, R6 ;  /* 0x0000000605057c23 */ /* 0x000fd40008000006 */
[----:B------:R-:W-:Y:S05]  /*0160*/  @P0 EXIT ;  /* 0x000000000000094d */ /* 0x000fea0003800000 */
[----:B------:R-:W0:Y:S01]  /*0170*/  LDCU UR6, c[0x0][0x398] ;  /* 0x00007300ff0677ac */ /* 0x000e220008000800 */
[----:B------:R-:W-:Y:S02]  /*0180*/  HFMA2 R9, -RZ, RZ, 0, 0 ;  /* 0x00000000ff097431 */ /* 0x000fe400000001ff */
[----:B------:R-:W-:Y:S01]  /*0190*/  IMAD R7, R3, R4, R0 ;  /* 0x0000000403077224 */ /* 0x000fe200078e0200 */
[----:B------:R-:W1:Y:S01]  /*01a0*/  LDCU.64 UR4, c[0x0][0x358] ;  /* 0x00006b00ff0477ac */ /* 0x000e620008000a00 */
[----:B0-----:R-:W-:-:S09]  /*01b0*/  UISETP.GE.AND UP0, UPT, UR6, 0x1, UPT ;  /* 0x000000010600788c */ /* 0x001fd2000bf06270 */
[----:B-1----:R-:W-:Y:S05]  /*01c0*/  BRA.U !UP0, `(.L_x_0) ;  /* 0x0000000108507547 */ /* 0x002fea000b800000 */
[----:B------:R-:W-:Y:S01]  /*01d0*/  BSSY.RECONVERGENT B0, `(.L_x_0) ;  /* 0x0000013000007945 */ /* 0x000fe20003800200 */
[----:B------:R-:W-:Y:S01]  /*01e0*/  MOV R9, RZ ;  /* 0x000000ff00097202 */ /* 0x000fe20000000f00 */
[----:B------:R-:W0:Y:S01]  /*01f0*/  LDCU UR6, c[0x0][0x398] ;  /* 0x00007300ff0677ac */ /* 0x000e220008000800 */
[----:B------:R-:W-:Y:S02]  /*0200*/  MOV R3, R2 ;  /* 0x0000000200037202 */ /* 0x000fe40000000f00 */
[----:B------:R-:W-:Y:S01]  /*0210*/  MOV R0, R5 ;  /* 0x0000000500007202 */ /* 0x000fe20000000f00 */
[----:B------:R-:W1:Y:S06]  /*0220*/  LDCU UR7, c[0x0][0x398] ;  /* 0x00007300ff0777ac */ /* 0x000e6c0008000800 */
.L_x_2:
[----:B------:R-:W-:Y:S01]  /*0230*/  FMUL R4, R0, R0 ;  /* 0x0000000000047220 */ /* 0x000fe20000400000 */
[----:B------:R-:W-:-:S04]  /*0240*/  FMUL R13, R3, R3 ;  /* 0x00000003030d7220 */ /* 0x000fc80000400000 */
[----:B------:R-:W-:-:S05]  /*0250*/  FADD R6, R4, R13 ;  /* 0x0000000d04067221 */ /* 0x000fca0000000000 */
[----:B------:R-:W-:-:S13]  /*0260*/  FSETP.GT.AND P0, PT, R6, 4, PT ;  /* 0x408000000600780b */ /* 0x000fda0003f04000 */
[----:B------:R-:W-:Y:S05]  /*0270*/  @P0 BRA `(.L_x_1) ;  /* 0x0000000000200947 */ /* 0x000fea0003800000 */
[----:B------:R-:W-:Y:S01]  /*0280*/  IADD3 R9, PT, PT, R9, 0x1, RZ ;  /* 0x0000000109097810 */ /* 0x000fe20007ffe0ff */
[----:B------:R-:W-:Y:S01]  /*0290*/  FADD R11, R0, R0 ;  /* 0x00000000000b7221 */ /* 0x000fe20000000000 */
[----:B------:R-:W-:Y:S02]  /*02a0*/  FADD R0, R4, -R13 ;  /* 0x8000000d04007221 */ /* 0x000fe40000000000 */
[----:B-1----:R-:W-:Y:S01]  /*02b0*/  ISETP.NE.AND P0, PT, R9, UR7, PT ;  /* 0x0000000709007c0c */ /* 0x002fe2000bf05270 */
[----:B------:R-:W-:Y:S01]  /*02c0*/  FFMA R3, R11, R3, R2 ;  /* 0x000000030b037223 */ /* 0x000fe20000000002 */
[----:B------:R-:W-:-:S11]  /*02d0*/  FADD R0, R5, R0 ;  /* 0x0000000005007221 */ /* 0x000fd60000000000 */
[----:B------:R-:W-:Y:S05]  /*02e0*/  @P0 BRA `(.L_x_2) ;  /* 0xfffffffc00d00947 */ /* 0x000fea000383ffff */
[----:B0-----:R-:W-:-:S07]  /*02f0*/  MOV R9, UR6 ;  /* 0x0000000600097c02 */ /* 0x001fce0008000f00 */
.L_x_1:
[----:B01----:R-:W-:Y:S05]  /*0300*/  BSYNC.RECONVERGENT B0 ;  /* 0x0000000000007941 */ /* 0x003fea0003800200 */
.L_x_0:
[----:B------:R-:W0:Y:S02]  /*0310*/  LDC.64 R2, c[0x0][0x380] ;  /* 0x0000e000ff027b82 */ /* 0x000e240000000a00 */
[----:B0-----:R-:W-:-:S05]  /*0320*/  IMAD.WIDE R2, R7, 0x4, R2 ;  /* 0x0000000407027825 */ /* 0x001fca00078e0202 */
[----:B------:R-:W-:Y:S01]  /*0330*/  STG.E desc[UR4][R2.64], R9 ;  /* 0x0000000902007986 */ /* 0x000fe2000c101904 */
[----:B------:R-:W-:Y:S05]  /*0340*/  EXIT ;  /* 0x000000000000794d */ /* 0x000fea0003800000 */
.L_x_3:
[----:B------:R-:W-:-:S00]  /*0350*/  BRA `(.L_x_3) ;  /* 0xfffffffc00fc7947 */ /* 0x000fc0000383ffff */
[----:B------:R-:W-:-:S00]  /*0360*/  NOP ;  /* 0x0000000000007918 */ /* 0x000fc00000000000 */
        /* <DEDUP_REMOVED lines=9> */
.L_x_4:


//--------------------- .nv.shared.reserved.0     --------------------------
	.section	.nv.shared.reserved.0,"aw",@nobits
	.weak		__nv_reservedSMEM_offset_0_alias
	.size		__nv_reservedSMEM_offset_0_alias, 0, 64
	.other		__nv_reservedSMEM_offset_0_alias,@"STO_CUDA_RESERVED_SHARED STV_DEFAULT"
__nv_reservedSMEM_offset_0_alias:
	.zero		0
	.zero		64


//--------------------- .nv.constant0._Z12mandelKernelPiffffiii --------------------------
	.section	.nv.constant0._Z12mandelKernelPiffffiii,"a",@progbits
	.sectionflags	@""
	.align	4
.nv.constant0._Z12mandelKernelPiffffiii:
	.zero		932


//--------------------- SYMBOLS --------------------------

	.type		.nv.reservedSmem.offset0,@object
	.size		.nv.reservedSmem.offset0,0x4
